	.headerflags	@"EF_CUDA_TEXMODE_UNIFIED EF_CUDA_64BIT_ADDRESS EF_CUDA_ACCELERATORS EF_CUDA_SM90 EF_CUDA_VIRTUAL_SM(EF_CUDA_SM90)"
	.elftype	@"ET_EXEC"


//--------------------- .nv.info                  --------------------------
	.section	.nv.info,"",@"SHT_CUDA_INFO"
	.align	4


	//----- nvinfo : EIATTR_REGCOUNT
	.align		4
        /*0000*/ 	.byte	0x04, 0x2f
        /*0002*/ 	.short	(.L_1 - .L_0)
	.align		4
.L_0:
        /*0004*/ 	.word	index@(triton_poi_fused_cat_50)
        /*0008*/ 	.word	0x00000016


	//----- nvinfo : EIATTR_MIN_STACK_SIZE
	.align		4
.L_1:
        /*000c*/ 	.byte	0x04, 0x12
        /*000e*/ 	.short	(.L_3 - .L_2)
	.align		4
.L_2:
        /*0010*/ 	.word	index@(triton_poi_fused_cat_50)
        /*0014*/ 	.word	0x00000000


	//----- nvinfo : EIATTR_FRAME_SIZE
	.align		4
.L_3:
        /*0018*/ 	.byte	0x04, 0x11
        /*001a*/ 	.short	(.L_5 - .L_4)
	.align		4
.L_4:
        /*001c*/ 	.word	index@(triton_poi_fused_cat_50)
        /*0020*/ 	.word	0x00000000


	//----- nvinfo : EIATTR_MIN_STACK_SIZE
	.align		4
.L_5:
        /*0024*/ 	.byte	0x04, 0x12
        /*0026*/ 	.short	(.L_7 - .L_6)
	.align		4
.L_6:
        /*0028*/ 	.word	index@(triton_poi_fused_cat_50)
        /*002c*/ 	.word	0x00000000
.L_7:


//--------------------- .nv.info.triton_poi_fused_cat_50 --------------------------
	.section	.nv.info.triton_poi_fused_cat_50,"",@"SHT_CUDA_INFO"
	.sectionflags	@""
	.align	4


	//----- nvinfo : EIATTR_CUDA_API_VERSION
	.align		4
        /*0000*/ 	.byte	0x04, 0x37
        /*0002*/ 	.short	(.L_9 - .L_8)
.L_8:
        /*0004*/ 	.word	0x0000007c


	//----- nvinfo : EIATTR_KPARAM_INFO
	.align		4
.L_9:
        /*0008*/ 	.byte	0x04, 0x17
        /*000a*/ 	.short	(.L_11 - .L_10)
.L_10:
        /*000c*/ 	.word	0x00000000
        /*0010*/ 	.short	0x0005
        /*0012*/ 	.short	0x0028
        /*0014*/ 	.byte	0x00, 0xf0, 0x11, 0x00


	//----- nvinfo : EIATTR_KPARAM_INFO
	.align		4
.L_11:
        /*0018*/ 	.byte	0x04, 0x17
        /*001a*/ 	.short	(.L_13 - .L_12)
.L_12:
        /*001c*/ 	.word	0x00000000
        /*0020*/ 	.short	0x0004
        /*0022*/ 	.short	0x0020
        /*0024*/ 	.byte	0x00, 0xf4, 0x21, 0x00


	//----- nvinfo : EIATTR_KPARAM_INFO
	.align		4
.L_13:
        /*0028*/ 	.byte	0x04, 0x17
        /*002a*/ 	.short	(.L_15 - .L_14)
.L_14:
        /*002c*/ 	.word	0x00000000
        /*0030*/ 	.short	0x0003
        /*0032*/ 	.short	0x0018
        /*0034*/ 	.byte	0x00, 0xf4, 0x21, 0x00


	//----- nvinfo : EIATTR_KPARAM_INFO
	.align		4
.L_15:
        /*0038*/ 	.byte	0x04, 0x17
        /*003a*/ 	.short	(.L_17 - .L_16)
.L_16:
        /*003c*/ 	.word	0x00000000
        /*0040*/ 	.short	0x0002
        /*0042*/ 	.short	0x0010
        /*0044*/ 	.byte	0x00, 0xf4, 0x21, 0x00


	//----- nvinfo : EIATTR_KPARAM_INFO
	.align		4
.L_17:
        /*0048*/ 	.byte	0x04, 0x17
        /*004a*/ 	.short	(.L_19 - .L_18)
.L_18:
        /*004c*/ 	.word	0x00000000
        /*0050*/ 	.short	0x0001
        /*0052*/ 	.short	0x0008
        /*0054*/ 	.byte	0x00, 0xf4, 0x21, 0x00


	//----- nvinfo : EIATTR_KPARAM_INFO
	.align		4
.L_19:
        /*0058*/ 	.byte	0x04, 0x17
        /*005a*/ 	.short	(.L_21 - .L_20)
.L_20:
        /*005c*/ 	.word	0x00000000
        /*0060*/ 	.short	0x0000
        /*0062*/ 	.short	0x0000
        /*0064*/ 	.byte	0x00, 0xf4, 0x21, 0x00


	//----- nvinfo : EIATTR_SPARSE_MMA_MASK
	.align		4
.L_21:
        /*0068*/ 	.byte	0x03, 0x50
        /*006a*/ 	.short	0x0000


	//----- nvinfo : EIATTR_MAXREG_COUNT
	.align		4
        /*006c*/ 	.byte	0x03, 0x1b
        /*006e*/ 	.short	0x00ff


	//----- nvinfo : EIATTR_EXIT_INSTR_OFFSETS
	.align		4
        /*0070*/ 	.byte	0x04, 0x1c
        /*0072*/ 	.short	(.L_23 - .L_22)


	//   ....[0]....
.L_22:
        /*0074*/ 	.word	0x00000200


	//   ....[1]....
        /*0078*/ 	.word	0x00000220


	//----- nvinfo : EIATTR_REQNTID
	.align		4
.L_23:
        /*007c*/ 	.byte	0x04, 0x10
        /*007e*/ 	.short	(.L_25 - .L_24)
.L_24:
        /*0080*/ 	.word	0x00000080
        /*0084*/ 	.word	0x00000001
        /*0088*/ 	.word	0x00000001


	//----- nvinfo : EIATTR_CBANK_PARAM_SIZE
	.align		4
.L_25:
        /*008c*/ 	.byte	0x03, 0x19
        /*008e*/ 	.short	0x002c


	//----- nvinfo : EIATTR_PARAM_CBANK
	.align		4
        /*0090*/ 	.byte	0x04, 0x0a
        /*0092*/ 	.short	(.L_27 - .L_26)
	.align		4
.L_26:
        /*0094*/ 	.word	index@(.nv.constant0.triton_poi_fused_cat_50)
        /*0098*/ 	.short	0x0210
        /*009a*/ 	.short	0x002c


	//----- nvinfo : EIATTR_SW_WAR
	.align		4
.L_27:
        /*009c*/ 	.byte	0x04, 0x36
        /*009e*/ 	.short	(.L_29 - .L_28)
.L_28:
        /*00a0*/ 	.word	0x00000008
.L_29:


//--------------------- .nv.callgraph             --------------------------
	.section	.nv.callgraph,"",@"SHT_CUDA_CALLGRAPH"
	.align	4
	.sectionentsize	8
	.align		4
        /*0000*/ 	.word	0x00000000
	.align		4
        /*0004*/ 	.word	0xffffffff
	.align		4
        /*0008*/ 	.word	0x00000000
	.align		4
        /*000c*/ 	.word	0xfffffffe
	.align		4
        /*0010*/ 	.word	0x00000000
	.align		4
        /*0014*/ 	.word	0xfffffffd
	.align		4
        /*0018*/ 	.word	0x00000000
	.align		4
        /*001c*/ 	.word	0xfffffffc


//--------------------- .text.triton_poi_fused_cat_50 --------------------------
	.section	.text.triton_poi_fused_cat_50,"ax",@progbits
	.align	128
        .global         triton_poi_fused_cat_50
        .type           triton_poi_fused_cat_50,@function
        .size           triton_poi_fused_cat_50,(.L_x_1 - triton_poi_fused_cat_50)
        .other          triton_poi_fused_cat_50,@"STO_CUDA_ENTRY STV_DEFAULT"
triton_poi_fused_cat_50:
.text.triton_poi_fused_cat_50:
[----:B------:R-:W0:Y:S01]  /*0000*/  LDC R1, c[0x0][0x28] ;  /* 0x00000a00ff017b82 */ /* 0x000e220000000800 */
[----:B------:R-:W1:Y:S07]  /*0010*/  S2R R0, SR_TID.X ;  /* 0x0000000000007919 */ /* 0x000e6e0000002100 */
[----:B------:R-:W2:Y:S01]  /*0020*/  LDC.64 R8, c[0x0][0x210] ;  /* 0x00008400ff087b82 */ /* 0x000ea20000000a00 */
[----:B------:R-:W-:Y:S01]  /*0030*/  CS2R R2, SRZ ;  /* 0x0000000000027805 */ /* 0x000fe2000001ff00 */
[----:B------:R-:W-:Y:S01]  /*0040*/  ULDC.64 UR4, c[0x0][0x208] ;  /* 0x0000820000047ab9 */ /* 0x000fe20000000a00 */
[----:B------:R-:W3:Y:S05]  /*0050*/  S2R R7, SR_CTAID.X ;  /* 0x0000000000077919 */ /* 0x000eea0000002500 */
[----:B------:R-:W4:Y:S08]  /*0060*/  LDC.64 R10, c[0x0][0x218] ;  /* 0x00008600ff0a7b82 */ /* 0x000f300000000a00 */
[----:B------:R-:W5:Y:S08]  /*0070*/  LDC.64 R12, c[0x0][0x220] ;  /* 0x00008800ff0c7b82 */ /* 0x000f700000000a00 */
[----:B------:R-:W4:Y:S01]  /*0080*/  LDC.64 R4, c[0x0][0x228] ;  /* 0x00008a00ff047b82 */ /* 0x000f220000000a00 */
[----:B-1----:R-:W-:-:S05]  /*0090*/  IMAD.SHL.U32 R0, R0, 0x2, RZ ;  /* 0x0000000200007824 */ /* 0x002fca00078e00ff */
[----:B------:R-:W-:-:S05]  /*00a0*/  LOP3.LUT R0, R0, 0xfe, RZ, 0xc0, !PT ;  /* 0x000000fe00007812 */ /* 0x000fca00078ec0ff */
[----:B---3--:R-:W-:-:S04]  /*00b0*/  IMAD R7, R7, 0x100, R0 ;  /* 0x0000010007077824 */ /* 0x008fc800078e0200 */
[C---:B--2---:R-:W-:Y:S01]  /*00c0*/  IMAD.WIDE R8, R7.reuse, 0x4, R8 ;  /* 0x0000000407087825 */ /* 0x044fe200078e0208 */
[----:B------:R-:W-:-:S13]  /*00d0*/  ISETP.GE.AND P0, PT, R7, 0x800, PT ;  /* 0x000008000700780c */ /* 0x000fda0003f06270 */
[----:B------:R4:W2:Y:S01]  /*00e0*/  @!P0 LDG.E.64 R2, desc[UR4][R8.64] ;  /* 0x0000000408028981 */ /* 0x0008a2000c1e1b00 */
[----:B------:R-:W-:-:S04]  /*00f0*/  SHF.R.S32.HI R0, RZ, 0x1f, R7 ;  /* 0x0000001fff007819 */ /* 0x000fc80000011407 */
[----:B------:R-:W-:-:S04]  /*0100*/  LEA.HI R0, R0, R7, RZ, 0x9 ;  /* 0x0000000700007211 */ /* 0x000fc800078f48ff */
[----:B------:R-:W-:Y:S02]  /*0110*/  LOP3.LUT R14, R0, 0xfffffe00, RZ, 0xc0, !PT ;  /* 0xfffffe00000e7812 */ /* 0x000fe400078ec0ff */
[----:B------:R-:W-:Y:S02]  /*0120*/  SHF.R.S32.HI R0, RZ, 0x9, R0 ;  /* 0x00000009ff007819 */ /* 0x000fe40000011400 */
[----:B------:R-:W-:Y:S02]  /*0130*/  IADD3 R15, R7, -R14, RZ ;  /* 0x8000000e070f7210 */ /* 0x000fe40007ffe0ff */
[----:B------:R-:W1:Y:S03]  /*0140*/  LDC.64 R6, c[0x0][0x230] ;  /* 0x00008c00ff067b82 */ /* 0x000e660000000a00 */
[----:B------:R-:W-:-:S04]  /*0150*/  IMAD R15, R0, 0x2c00, R15 ;  /* 0x00002c00000f7824 */ /* 0x000fc800078e020f */
[----:B------:R-:W-:Y:S02]  /*0160*/  IMAD.IADD R17, R14, 0x1, R15 ;  /* 0x000000010e117824 */ /* 0x000fe400078e020f */
[----:B----4-:R-:W-:-:S03]  /*0170*/  IMAD.WIDE R8, R15, 0x4, R10 ;  /* 0x000000040f087825 */ /* 0x010fc600078e020a */
[----:B------:R-:W-:Y:S01]  /*0180*/  IADD3 R19, R14, R17, RZ ;  /* 0x000000110e137210 */ /* 0x000fe20007ffe0ff */
[----:B-----5:R-:W-:-:S04]  /*0190*/  IMAD.WIDE R10, R17, 0x4, R12 ;  /* 0x00000004110a7825 */ /* 0x020fc800078e020c */
[----:B0-----:R-:W-:Y:S01]  /*01a0*/  IMAD.WIDE R4, R19, 0x4, R4 ;  /* 0x0000000413047825 */ /* 0x001fe200078e0204 */
[----:B------:R-:W-:-:S05]  /*01b0*/  IADD3 R19, R14, R19, RZ ;  /* 0x000000130e137210 */ /* 0x000fca0007ffe0ff */
[----:B-1----:R-:W-:Y:S01]  /*01c0*/  IMAD.WIDE R6, R19, 0x4, R6 ;  /* 0x0000000413067825 */ /* 0x002fe200078e0206 */
[----:B--2---:R0:W-:Y:S04]  /*01d0*/  @!P0 STG.E.64 desc[UR4][R8.64], R2 ;  /* 0x0000000208008986 */ /* 0x0041e8000c101b04 */
[----:B------:R0:W-:Y:S04]  /*01e0*/  @!P0 STG.E.64 desc[UR4][R10.64], R2 ;  /* 0x000000020a008986 */ /* 0x0001e8000c101b04 */
[----:B------:R0:W-:Y:S02]  /*01f0*/  @!P0 STG.E.64 desc[UR4][R4.64], R2 ;  /* 0x0000000204008986 */ /* 0x0001e4000c101b04 */
[----:B0-----:R-:W-:Y:S05]  /*0200*/  @P0 EXIT ;  /* 0x000000000000094d */ /* 0x001fea0003800000 */
[----:B------:R-:W-:Y:S01]  /*0210*/  STG.E.64 desc[UR4][R6.64], R2 ;  /* 0x0000000206007986 */ /* 0x000fe2000c101b04 */
[----:B------:R-:W-:Y:S05]  /*0220*/  EXIT ;  /* 0x000000000000794d */ /* 0x000fea0003800000 */
.L_x_0:
[----:B------:R-:W-:-:S00]  /*0230*/  BRA `(.L_x_0) ;  /* 0xfffffffc00fc7947 */ /* 0x000fc0000383ffff */
[----:B------:R-:W-:-:S00]  /*0240*/  NOP ;  /* 0x0000000000007918 */ /* 0x000fc00000000000 */
        /* <DEDUP_REMOVED lines=11> */
.L_x_1:


//--------------------- .nv.constant0.triton_poi_fused_cat_50 --------------------------
	.section	.nv.constant0.triton_poi_fused_cat_50,"a",@progbits
	.sectionflags	@""
	.align	4
.nv.constant0.triton_poi_fused_cat_50:
	.zero		572
